//
// Generated by NVIDIA NVVM Compiler
//
// Compiler Build ID: CL-36424714
// Cuda compilation tools, release 13.0, V13.0.88
// Based on NVVM 20.0.0
//

.version 9.0
.target sm_100
.address_size 64

	// .globl	_Z26multiplyKernel_elementwisePiS_S_
// _ZZ26multiplyKernel_elementwisePiS_S_E3Mds has been demoted
// _ZZ26multiplyKernel_elementwisePiS_S_E3Nds has been demoted

.visible .entry _Z26multiplyKernel_elementwisePiS_S_(
	.param .u64 .ptr .align 1 _Z26multiplyKernel_elementwisePiS_S__param_0,
	.param .u64 .ptr .align 1 _Z26multiplyKernel_elementwisePiS_S__param_1,
	.param .u64 .ptr .align 1 _Z26multiplyKernel_elementwisePiS_S__param_2
)
{
	.reg .b32 	%r<36>;
	.reg .b32 	%f<40>;
	.reg .b64 	%rd<13>;
	// demoted variable
	.shared .align 4 .b8 _ZZ26multiplyKernel_elementwisePiS_S_E3Mds[16];
	// demoted variable
	.shared .align 4 .b8 _ZZ26multiplyKernel_elementwisePiS_S_E3Nds[16];
	ld.param.u64 	%rd1, [_Z26multiplyKernel_elementwisePiS_S__param_0];
	ld.param.u64 	%rd2, [_Z26multiplyKernel_elementwisePiS_S__param_1];
	ld.param.u64 	%rd3, [_Z26multiplyKernel_elementwisePiS_S__param_2];
	cvta.to.global.u64 	%rd4, %rd2;
	cvta.to.global.u64 	%rd5, %rd1;
	mov.u32 	%r1, %ctaid.x;
	mov.u32 	%r2, %ctaid.y;
	mov.u32 	%r3, %tid.x;
	mov.u32 	%r4, %tid.y;
	shl.b32 	%r5, %r1, 1;
	add.s32 	%r6, %r5, %r3;
	shl.b32 	%r7, %r2, 4;
	shl.b32 	%r8, %r4, 3;
	add.s32 	%r9, %r7, %r8;
	add.s32 	%r10, %r9, %r3;
	mov.u32 	%r11, _ZZ26multiplyKernel_elementwisePiS_S_E3Mds;
	add.s32 	%r12, %r11, %r8;
	shl.b32 	%r13, %r3, 2;
	add.s32 	%r14, %r12, %r13;
	add.s32 	%r15, %r6, %r8;
	mov.u32 	%r16, _ZZ26multiplyKernel_elementwisePiS_S_E3Nds;
	add.s32 	%r17, %r16, %r13;
	add.s32 	%r18, %r17, %r8;
	mul.wide.u32 	%rd6, %r10, 4;
	add.s64 	%rd7, %rd5, %rd6;
	ld.global.u32 	%r19, [%rd7];
	cvt.rn.f32.s32 	%f1, %r19;
	st.shared.f32 	[%r14], %f1;
	mul.wide.u32 	%rd8, %r15, 4;
	add.s64 	%rd9, %rd4, %rd8;
	ld.global.u32 	%r20, [%rd9];
	cvt.rn.f32.s32 	%f2, %r20;
	st.shared.f32 	[%r18], %f2;
	bar.sync 	0;
	ld.shared.f32 	%f3, [%r12];
	ld.shared.f32 	%f4, [%r17];
	fma.rn.f32 	%f5, %f3, %f4, 0f00000000;
	cvt.rzi.s32.f32 	%r21, %f5;
	ld.shared.f32 	%f6, [%r12+4];
	ld.shared.f32 	%f7, [%r17+8];
	cvt.rn.f32.s32 	%f8, %r21;
	fma.rn.f32 	%f9, %f6, %f7, %f8;
	bar.sync 	0;
	ld.global.u32 	%r22, [%rd7+8];
	cvt.rn.f32.s32 	%f10, %r22;
	st.shared.f32 	[%r14], %f10;
	ld.global.u32 	%r23, [%rd9+64];
	cvt.rn.f32.s32 	%f11, %r23;
	st.shared.f32 	[%r18], %f11;
	bar.sync 	0;
	cvt.rzi.s32.f32 	%r24, %f9;
	ld.shared.f32 	%f12, [%r12];
	ld.shared.f32 	%f13, [%r17];
	cvt.rn.f32.s32 	%f14, %r24;
	fma.rn.f32 	%f15, %f12, %f13, %f14;
	cvt.rzi.s32.f32 	%r25, %f15;
	ld.shared.f32 	%f16, [%r12+4];
	ld.shared.f32 	%f17, [%r17+8];
	cvt.rn.f32.s32 	%f18, %r25;
	fma.rn.f32 	%f19, %f16, %f17, %f18;
	bar.sync 	0;
	ld.global.u32 	%r26, [%rd7+16];
	cvt.rn.f32.s32 	%f20, %r26;
	st.shared.f32 	[%r14], %f20;
	ld.global.u32 	%r27, [%rd9+128];
	cvt.rn.f32.s32 	%f21, %r27;
	st.shared.f32 	[%r18], %f21;
	bar.sync 	0;
	cvt.rzi.s32.f32 	%r28, %f19;
	ld.shared.f32 	%f22, [%r12];
	ld.shared.f32 	%f23, [%r17];
	cvt.rn.f32.s32 	%f24, %r28;
	fma.rn.f32 	%f25, %f22, %f23, %f24;
	cvt.rzi.s32.f32 	%r29, %f25;
	ld.shared.f32 	%f26, [%r12+4];
	ld.shared.f32 	%f27, [%r17+8];
	cvt.rn.f32.s32 	%f28, %r29;
	fma.rn.f32 	%f29, %f26, %f27, %f28;
	bar.sync 	0;
	ld.global.u32 	%r30, [%rd7+24];
	cvt.rn.f32.s32 	%f30, %r30;
	st.shared.f32 	[%r14], %f30;
	ld.global.u32 	%r31, [%rd9+192];
	cvt.rn.f32.s32 	%f31, %r31;
	st.shared.f32 	[%r18], %f31;
	bar.sync 	0;
	cvt.rzi.s32.f32 	%r32, %f29;
	ld.shared.f32 	%f32, [%r12];
	ld.shared.f32 	%f33, [%r17];
	cvt.rn.f32.s32 	%f34, %r32;
	fma.rn.f32 	%f35, %f32, %f33, %f34;
	cvt.rzi.s32.f32 	%r33, %f35;
	ld.shared.f32 	%f36, [%r12+4];
	ld.shared.f32 	%f37, [%r17+8];
	cvt.rn.f32.s32 	%f38, %r33;
	fma.rn.f32 	%f39, %f36, %f37, %f38;
	cvt.rzi.s32.f32 	%r34, %f39;
	bar.sync 	0;
	cvta.to.global.u64 	%rd10, %rd3;
	add.s32 	%r35, %r9, %r6;
	mul.wide.u32 	%rd11, %r35, 4;
	add.s64 	%rd12, %rd10, %rd11;
	st.global.u32 	[%rd12], %r34;
	ret;

}


// ===== COMPILED SASS (sm_100) =====

	.target	sm_100

	.elftype	@"ET_EXEC"


//--------------------- .note.nv.tkinfo           --------------------------
	.section	.note.nv.tkinfo,"",@"SHT_NOTE"
	.sectionflags	@"SHF_NOTE_NV_TKINFO"
	.tkinfo
        /*0018*/ 	.word	0x00000002
        /*0030*/ 	.string	""
        /*0030*/ 	.string	"ptxas"
        /*0030*/ 	.string	"Cuda compilation tools, release 13.0, V13.0.88"
        /*0030*/ 	.string	"Build cuda_13.0.r13.0/compiler.36424714_0"
        /*0030*/ 	.string	"-arch sm_100 -m 64 "



//--------------------- .note.nv.cuinfo           --------------------------
	.section	.note.nv.cuinfo,"",@"SHT_NOTE"
	.sectionflags	@"SHF_NOTE_NV_CUINFO"
        /*0018*/ 	.short	0x0002
        /*001a*/ 	.short	0x0064
        /*001c*/ 	.short	0x0082
	.zero		2


//--------------------- .nv.info                  --------------------------
	.section	.nv.info,"",@"SHT_CUDA_INFO"
	.align	4


	//----- nvinfo : EIATTR_REGCOUNT
	.align		4
        /*0000*/ 	.byte	0x04, 0x2f
        /*0002*/ 	.short	(.L_1 - .L_0)
	.align		4
.L_0:
        /*0004*/ 	.word	index@(_Z26multiplyKernel_elementwisePiS_S_)
        /*0008*/ 	.word	0x0000001e


	//----- nvinfo : EIATTR_FRAME_SIZE
	.align		4
.L_1:
        /*000c*/ 	.byte	0x04, 0x11
        /*000e*/ 	.short	(.L_3 - .L_2)
	.align		4
.L_2:
        /*0010*/ 	.word	index@(_Z26multiplyKernel_elementwisePiS_S_)
        /*0014*/ 	.word	0x00000000


	//----- nvinfo : EIATTR_MIN_STACK_SIZE
	.align		4
.L_3:
        /*0018*/ 	.byte	0x04, 0x12
        /*001a*/ 	.short	(.L_5 - .L_4)
	.align		4
.L_4:
        /*001c*/ 	.word	index@(_Z26multiplyKernel_elementwisePiS_S_)
        /*0020*/ 	.word	0x00000000
.L_5:


//--------------------- .nv.compat                --------------------------
	.section	.nv.compat,"",@"SHT_CUDA_COMPAT_INFO"
	.align	4
        /*0000*/ 	.byte	0x02, 0x09, 0x00, 0x00, 0x02, 0x02, 0x01, 0x00, 0x02, 0x05, 0x05, 0x00, 0x03, 0x07, 0x01, 0x01
        /*0010*/ 	.byte	0x02, 0x03, 0x00, 0x00, 0x02, 0x06, 0x01, 0x00, 0x04, 0x0b, 0x08, 0x00, 0x09, 0x00, 0x00, 0x00
        /*0020*/ 	.byte	0x00, 0x00, 0x00, 0x00


//--------------------- .nv.info._Z26multiplyKernel_elementwisePiS_S_ --------------------------
	.section	.nv.info._Z26multiplyKernel_elementwisePiS_S_,"",@"SHT_CUDA_INFO"
	.sectionflags	@""
	.align	4


	//----- nvinfo : EIATTR_CUDA_API_VERSION
	.align		4
        /*0000*/ 	.byte	0x04, 0x37
        /*0002*/ 	.short	(.L_7 - .L_6)
.L_6:
        /*0004*/ 	.word	0x00000082


	//----- nvinfo : EIATTR_KPARAM_INFO
	.align		4
.L_7:
        /*0008*/ 	.byte	0x04, 0x17
        /*000a*/ 	.short	(.L_9 - .L_8)
.L_8:
        /*000c*/ 	.word	0x00000000
        /*0010*/ 	.short	0x0002
        /*0012*/ 	.short	0x0010
        /*0014*/ 	.byte	0x00, 0xf5, 0x21, 0x00


	//----- nvinfo : EIATTR_KPARAM_INFO
	.align		4
.L_9:
        /*0018*/ 	.byte	0x04, 0x17
        /*001a*/ 	.short	(.L_11 - .L_10)
.L_10:
        /*001c*/ 	.word	0x00000000
        /*0020*/ 	.short	0x0001
        /*0022*/ 	.short	0x0008
        /*0024*/ 	.byte	0x00, 0xf5, 0x21, 0x00


	//----- nvinfo : EIATTR_KPARAM_INFO
	.align		4
.L_11:
        /*0028*/ 	.byte	0x04, 0x17
        /*002a*/ 	.short	(.L_13 - .L_12)
.L_12:
        /*002c*/ 	.word	0x00000000
        /*0030*/ 	.short	0x0000
        /*0032*/ 	.short	0x0000
        /*0034*/ 	.byte	0x00, 0xf5, 0x21, 0x00


	//----- nvinfo : EIATTR_SPARSE_MMA_MASK
	.align		4
.L_13:
        /*0038*/ 	.byte	0x03, 0x50
        /*003a*/ 	.short	0x0000


	//----- nvinfo : EIATTR_MAXREG_COUNT
	.align		4
        /*003c*/ 	.byte	0x03, 0x1b
        /*003e*/ 	.short	0x00ff


	//----- nvinfo : EIATTR_NUM_BARRIERS
	.align		4
        /*0040*/ 	.byte	0x02, 0x4c
        /*0042*/ 	.byte	0x01
	.zero		1


	//----- nvinfo : EIATTR_MERCURY_ISA_VERSION
	.align		4
        /*0044*/ 	.byte	0x03, 0x5f
        /*0046*/ 	.short	0x0101


	//----- nvinfo : EIATTR_VRC_CTA_INIT_COUNT
	.align		4
        /*0048*/ 	.byte	0x02, 0x4a
	.zero		1
	.zero		1


	//----- nvinfo : EIATTR_EXIT_INSTR_OFFSETS
	.align		4
        /*004c*/ 	.byte	0x04, 0x1c
        /*004e*/ 	.short	(.L_15 - .L_14)


	//   ....[0]....
.L_14:
        /*0050*/ 	.word	0x000005f0


	//----- nvinfo : EIATTR_CBANK_PARAM_SIZE
	.align		4
.L_15:
        /*0054*/ 	.byte	0x03, 0x19
        /*0056*/ 	.short	0x0018


	//----- nvinfo : EIATTR_PARAM_CBANK
	.align		4
        /*0058*/ 	.byte	0x04, 0x0a
        /*005a*/ 	.short	(.L_17 - .L_16)
	.align		4
.L_16:
        /*005c*/ 	.word	index@(.nv.constant0._Z26multiplyKernel_elementwisePiS_S_)
        /*0060*/ 	.short	0x0380
        /*0062*/ 	.short	0x0018


	//----- nvinfo : EIATTR_SW_WAR
	.align		4
.L_17:
        /*0064*/ 	.byte	0x04, 0x36
        /*0066*/ 	.short	(.L_19 - .L_18)
.L_18:
        /*0068*/ 	.word	0x00000008
.L_19:


//--------------------- .nv.callgraph             --------------------------
	.section	.nv.callgraph,"",@"SHT_CUDA_CALLGRAPH"
	.align	4
	.sectionentsize	8
	.align		4
        /*0000*/ 	.word	0x00000000
	.align		4
        /*0004*/ 	.word	0xffffffff
	.align		4
        /*0008*/ 	.word	0x00000000
	.align		4
        /*000c*/ 	.word	0xfffffffe
	.align		4
        /*0010*/ 	.word	0x00000000
	.align		4
        /*0014*/ 	.word	0xfffffffd
	.align		4
        /*0018*/ 	.word	0x00000000
	.align		4
        /*001c*/ 	.word	0xfffffffc


//--------------------- .text._Z26multiplyKernel_elementwisePiS_S_ --------------------------
	.section	.text._Z26multiplyKernel_elementwisePiS_S_,"ax",@progbits
	.align	128
        .global         _Z26multiplyKernel_elementwisePiS_S_
        .type           _Z26multiplyKernel_elementwisePiS_S_,@function
        .size           _Z26multiplyKernel_elementwisePiS_S_,(.L_x_1 - _Z26multiplyKernel_elementwisePiS_S_)
        .other          _Z26multiplyKernel_elementwisePiS_S_,@"STO_CUDA_ENTRY STV_DEFAULT"
_Z26multiplyKernel_elementwisePiS_S_:
.text._Z26multiplyKernel_elementwisePiS_S_:
[----:B------:R-:W-:Y:S01]  /*0000*/  LDC R1, c[0x0][0x37c] ;  /* 0x0000df00ff017b82 */ /* 0x000fe20000000800 */
[----:B------:R-:W0:Y:S07]  /*0010*/  S2R R12, SR_TID.Y ;  /* 0x00000000000c7919 */ /* 0x000e2e0000002200 */
[----:B------:R-:W1:Y:S01]  /*0020*/  LDC.64 R6, c[0x0][0x380] ;  /* 0x0000e000ff067b82 */ /* 0x000e620000000a00 */
[----:B------:R-:W2:Y:S01]  /*0030*/  LDCU.64 UR8, c[0x0][0x358] ;  /* 0x00006b00ff0877ac */ /* 0x000ea20008000a00 */
[----:B------:R-:W3:Y:S01]  /*0040*/  S2R R3, SR_CTAID.Y ;  /* 0x0000000000037919 */ /* 0x000ee20000002600 */
[----:B------:R-:W4:Y:S05]  /*0050*/  S2R R11, SR_TID.X ;  /* 0x00000000000b7919 */ /* 0x000f2a0000002100 */
[----:B------:R-:W5:Y:S01]  /*0060*/  LDC.64 R4, c[0x0][0x388] ;  /* 0x0000e200ff047b82 */ /* 0x000f620000000a00 */
[----:B------:R-:W2:Y:S01]  /*0070*/  S2R R13, SR_CTAID.X ;  /* 0x00000000000d7919 */ /* 0x000ea20000002500 */
[----:B0-----:R-:W-:-:S04]  /*0080*/  IMAD.SHL.U32 R12, R12, 0x8, RZ ;  /* 0x000000080c0c7824 */ /* 0x001fc800078e00ff */
[----:B---3--:R-:W-:-:S05]  /*0090*/  IMAD R0, R3, 0x10, R12 ;  /* 0x0000001003007824 */ /* 0x008fca00078e020c */
[----:B----4-:R-:W-:Y:S01]  /*00a0*/  IADD3 R3, PT, PT, R0, R11, RZ ;  /* 0x0000000b00037210 */ /* 0x010fe20007ffe0ff */
[----:B--2---:R-:W-:-:S04]  /*00b0*/  IMAD R13, R13, 0x2, R11 ;  /* 0x000000020d0d7824 */ /* 0x004fc800078e020b */
[----:B-1----:R-:W-:-:S04]  /*00c0*/  IMAD.WIDE.U32 R6, R3, 0x4, R6 ;  /* 0x0000000403067825 */ /* 0x002fc800078e0006 */
[----:B------:R-:W-:Y:S01]  /*00d0*/  IMAD.IADD R9, R13, 0x1, R12 ;  /* 0x000000010d097824 */ /* 0x000fe200078e020c */
[----:B------:R-:W2:Y:S03]  /*00e0*/  LDG.E R2, desc[UR8][R6.64] ;  /* 0x0000000806027981 */ /* 0x000ea6000c1e1900 */
[----:B-----5:R-:W-:-:S05]  /*00f0*/  IMAD.WIDE.U32 R4, R9, 0x4, R4 ;  /* 0x0000000409047825 */ /* 0x020fca00078e0004 */
[----:B------:R-:W3:Y:S01]  /*0100*/  LDG.E R3, desc[UR8][R4.64] ;  /* 0x0000000804037981 */ /* 0x000ee2000c1e1900 */
[----:B------:R-:W0:Y:S01]  /*0110*/  S2UR UR6, SR_CgaCtaId ;  /* 0x00000000000679c3 */ /* 0x000e220000008800 */
[----:B------:R-:W-:Y:S02]  /*0120*/  UMOV UR4, 0x400 ;  /* 0x0000040000047882 */ /* 0x000fe40000000000 */
[----:B------:R-:W-:Y:S02]  /*0130*/  UIADD3 UR5, UPT, UPT, UR4, 0x10, URZ ;  /* 0x0000001004057890 */ /* 0x000fe4000fffe0ff */
[----:B0-----:R-:W-:Y:S02]  /*0140*/  ULEA UR4, UR6, UR4, 0x18 ;  /* 0x0000000406047291 */ /* 0x001fe4000f8ec0ff */
[----:B------:R-:W-:-:S04]  /*0150*/  ULEA UR5, UR6, UR5, 0x18 ;  /* 0x0000000506057291 */ /* 0x000fc8000f8ec0ff */
[----:B------:R-:W-:Y:S02]  /*0160*/  VIADD R14, R12, UR4 ;  /* 0x000000040c0e7c36 */ /* 0x000fe40008000000 */
[----:B------:R-:W-:-:S03]  /*0170*/  LEA R15, R11, UR5, 0x2 ;  /* 0x000000050b0f7c11 */ /* 0x000fc6000f8e10ff */
[----:B------:R-:W-:Y:S02]  /*0180*/  LEA R14, R11, R14, 0x2 ;  /* 0x0000000e0b0e7211 */ /* 0x000fe400078e10ff */
[----:B------:R-:W-:Y:S01]  /*0190*/  IMAD.IADD R16, R12, 0x1, R15 ;  /* 0x000000010c107824 */ /* 0x000fe200078e020f */
[----:B--2---:R-:W-:Y:S02]  /*01a0*/  I2FP.F32.S32 R9, R2 ;  /* 0x0000000200097245 */ /* 0x004fe40000201400 */
[----:B---3--:R-:W-:-:S03]  /*01b0*/  I2FP.F32.S32 R11, R3 ;  /* 0x00000003000b7245 */ /* 0x008fc60000201400 */
[----:B------:R-:W-:Y:S04]  /*01c0*/  STS [R14], R9 ;  /* 0x000000090e007388 */ /* 0x000fe80000000800 */
[----:B------:R0:W-:Y:S01]  /*01d0*/  STS [R16], R11 ;  /* 0x0000000b10007388 */ /* 0x0001e20000000800 */
[----:B------:R-:W-:Y:S06]  /*01e0*/  BAR.SYNC.DEFER_BLOCKING 0x0 ;  /* 0x0000000000007b1d */ /* 0x000fec0000010000 */
[----:B------:R-:W-:Y:S04]  /*01f0*/  LDS R21, [R15] ;  /* 0x000000000f157984 */ /* 0x000fe80000000800 */
[----:B------:R-:W-:Y:S04]  /*0200*/  LDS R20, [R15+0x8] ;  /* 0x000008000f147984 */ /* 0x000fe80000000800 */
[----:B------:R-:W1:Y:S01]  /*0210*/  LDS.64 R2, [R12+UR4] ;  /* 0x000000040c027984 */ /* 0x000e620008000a00 */
[----:B------:R-:W-:Y:S06]  /*0220*/  BAR.SYNC.DEFER_BLOCKING 0x0 ;  /* 0x0000000000007b1d */ /* 0x000fec0000010000 */
[----:B------:R-:W2:Y:S04]  /*0230*/  LDG.E R8, desc[UR8][R6.64+0x8] ;  /* 0x0000080806087981 */ /* 0x000ea8000c1e1900 */
[----:B------:R-:W3:Y:S01]  /*0240*/  LDG.E R10, desc[UR8][R4.64+0x40] ;  /* 0x00004008040a7981 */ /* 0x000ee2000c1e1900 */
[----:B--2---:R-:W-:-:S02]  /*0250*/  I2FP.F32.S32 R17, R8 ;  /* 0x0000000800117245 */ /* 0x004fc40000201400 */
[----:B---3--:R-:W-:-:S03]  /*0260*/  I2FP.F32.S32 R23, R10 ;  /* 0x0000000a00177245 */ /* 0x008fc60000201400 */
[----:B------:R-:W-:Y:S04]  /*0270*/  STS [R14], R17 ;  /* 0x000000110e007388 */ /* 0x000fe80000000800 */
[----:B------:R-:W-:Y:S01]  /*0280*/  STS [R16], R23 ;  /* 0x0000001710007388 */ /* 0x000fe20000000800 */
[----:B------:R-:W-:Y:S06]  /*0290*/  BAR.SYNC.DEFER_BLOCKING 0x0 ;  /* 0x0000000000007b1d */ /* 0x000fec0000010000 */
[----:B------:R-:W-:Y:S04]  /*02a0*/  LDS R19, [R15] ;  /* 0x000000000f137984 */ /* 0x000fe80000000800 */
[----:B------:R-:W-:Y:S04]  /*02b0*/  LDS R22, [R15+0x8] ;  /* 0x000008000f167984 */ /* 0x000fe80000000800 */
[----:B------:R-:W2:Y:S01]  /*02c0*/  LDS.64 R8, [R12+UR4] ;  /* 0x000000040c087984 */ /* 0x000ea20008000a00 */
[----:B------:R-:W-:Y:S06]  /*02d0*/  BAR.SYNC.DEFER_BLOCKING 0x0 ;  /* 0x0000000000007b1d */ /* 0x000fec0000010000 */
[----:B------:R-:W3:Y:S04]  /*02e0*/  LDG.E R10, desc[UR8][R6.64+0x10] ;  /* 0x00001008060a7981 */ /* 0x000ee8000c1e1900 */
[----:B0-----:R-:W4:Y:S01]  /*02f0*/  LDG.E R11, desc[UR8][R4.64+0x80] ;  /* 0x00008008040b7981 */ /* 0x001f22000c1e1900 */
[----:B-1----:R-:W-:-:S06]  /*0300*/  FFMA R2, R2, R21, RZ ;  /* 0x0000001502027223 */ /* 0x002fcc00000000ff */
[----:B------:R-:W0:Y:S02]  /*0310*/  F2I.TRUNC.NTZ R2, R2 ;  /* 0x0000000200027305 */ /* 0x000e24000020f100 */
[----:B0-----:R-:W-:Y:S02]  /*0320*/  I2FP.F32.S32 R21, R2 ;  /* 0x0000000200157245 */ /* 0x001fe40000201400 */
[----:B---3--:R-:W-:Y:S02]  /*0330*/  I2FP.F32.S32 R25, R10 ;  /* 0x0000000a00197245 */ /* 0x008fe40000201400 */
[----:B----4-:R-:W-:-:S03]  /*0340*/  I2FP.F32.S32 R27, R11 ;  /* 0x0000000b001b7245 */ /* 0x010fc60000201400 */
[----:B------:R-:W-:Y:S04]  /*0350*/  STS [R14], R25 ;  /* 0x000000190e007388 */ /* 0x000fe80000000800 */
[----:B------:R-:W-:Y:S01]  /*0360*/  STS [R16], R27 ;  /* 0x0000001b10007388 */ /* 0x000fe20000000800 */
[----:B------:R-:W-:Y:S06]  /*0370*/  BAR.SYNC.DEFER_BLOCKING 0x0 ;  /* 0x0000000000007b1d */ /* 0x000fec0000010000 */
[----:B------:R-:W-:Y:S04]  /*0380*/  LDS R17, [R15] ;  /* 0x000000000f117984 */ /* 0x000fe80000000800 */
[----:B------:R-:W-:Y:S04]  /*0390*/  LDS R18, [R15+0x8] ;  /* 0x000008000f127984 */ /* 0x000fe80000000800 */
[----:B------:R-:W0:Y:S01]  /*03a0*/  LDS.64 R10, [R12+UR4] ;  /* 0x000000040c0a7984 */ /* 0x000e220008000a00 */
[----:B------:R-:W-:Y:S06]  /*03b0*/  BAR.SYNC.DEFER_BLOCKING 0x0 ;  /* 0x0000000000007b1d */ /* 0x000fec0000010000 */
[----:B------:R-:W3:Y:S04]  /*03c0*/  LDG.E R6, desc[UR8][R6.64+0x18] ;  /* 0x0000180806067981 */ /* 0x000ee8000c1e1900 */
[----:B------:R1:W4:Y:S01]  /*03d0*/  LDG.E R4, desc[UR8][R4.64+0xc0] ;  /* 0x0000c00804047981 */ /* 0x000322000c1e1900 */
[----:B------:R-:W-:-:S06]  /*03e0*/  FFMA R3, R20, R3, R21 ;  /* 0x0000000314037223 */ /* 0x000fcc0000000015 */
[----:B------:R-:W5:Y:S02]  /*03f0*/  F2I.TRUNC.NTZ R3, R3 ;  /* 0x0000000300037305 */ /* 0x000f64000020f100 */
[----:B-----5:R-:W-:-:S05]  /*0400*/  I2FP.F32.S32 R21, R3 ;  /* 0x0000000300157245 */ /* 0x020fca0000201400 */
[----:B--2---:R-:W-:-:S06]  /*0410*/  FFMA R8, R8, R19, R21 ;  /* 0x0000001308087223 */ /* 0x004fcc0000000015 */
[----:B------:R-:W2:Y:S02]  /*0420*/  F2I.TRUNC.NTZ R8, R8 ;  /* 0x0000000800087305 */ /* 0x000ea4000020f100 */
[----:B--2---:R-:W-:-:S05]  /*0430*/  I2FP.F32.S32 R19, R8 ;  /* 0x0000000800137245 */ /* 0x004fca0000201400 */
[----:B------:R-:W-:-:S06]  /*0440*/  FFMA R9, R22, R9, R19 ;  /* 0x0000000916097223 */ /* 0x000fcc0000000013 */
[----:B------:R-:W1:Y:S02]  /*0450*/  F2I.TRUNC.NTZ R9, R9 ;  /* 0x0000000900097305 */ /* 0x000e64000020f100 */
[----:B-1----:R-:W-:-:S05]  /*0460*/  I2FP.F32.S32 R5, R9 ;  /* 0x0000000900057245 */ /* 0x002fca0000201400 */
[----:B0-----:R-:W-:-:S06]  /*0470*/  FFMA R5, R10, R17, R5 ;  /* 0x000000110a057223 */ /* 0x001fcc0000000005 */
[----:B------:R-:W0:Y:S02]  /*0480*/  F2I.TRUNC.NTZ R5, R5 ;  /* 0x0000000500057305 */ /* 0x000e24000020f100 */
[----:B0-----:R-:W-:-:S05]  /*0490*/  I2FP.F32.S32 R7, R5 ;  /* 0x0000000500077245 */ /* 0x001fca0000201400 */
[----:B------:R-:W-:-:S06]  /*04a0*/  FFMA R7, R18, R11, R7 ;  /* 0x0000000b12077223 */ /* 0x000fcc0000000007 */
[----:B------:R-:W0:Y:S02]  /*04b0*/  F2I.TRUNC.NTZ R7, R7 ;  /* 0x0000000700077305 */ /* 0x000e24000020f100 */
[----:B0-----:R-:W-:Y:S02]  /*04c0*/  I2FP.F32.S32 R9, R7 ;  /* 0x0000000700097245 */ /* 0x001fe40000201400 */
[----:B---3--:R-:W-:Y:S02]  /*04d0*/  I2FP.F32.S32 R17, R6 ;  /* 0x0000000600117245 */ /* 0x008fe40000201400 */
[----:B----4-:R-:W-:-:S03]  /*04e0*/  I2FP.F32.S32 R19, R4 ;  /* 0x0000000400137245 */ /* 0x010fc60000201400 */
[----:B------:R-:W-:Y:S01]  /*04f0*/  STS [R14], R17 ;  /* 0x000000110e007388 */ /* 0x000fe20000000800 */
[----:B------:R-:W0:Y:S03]  /*0500*/  LDC.64 R4, c[0x0][0x390] ;  /* 0x0000e400ff047b82 */ /* 0x000e260000000a00 */
[----:B------:R-:W-:Y:S05]  /*0510*/  STS [R16], R19 ;  /* 0x0000001310007388 */ /* 0x000fea0000000800 */
[----:B------:R-:W-:Y:S06]  /*0520*/  BAR.SYNC.DEFER_BLOCKING 0x0 ;  /* 0x0000000000007b1d */ /* 0x000fec0000010000 */
[----:B------:R-:W-:Y:S04]  /*0530*/  LDS R21, [R15] ;  /* 0x000000000f157984 */ /* 0x000fe80000000800 */
[----:B------:R-:W1:Y:S04]  /*0540*/  LDS.64 R2, [R12+UR4] ;  /* 0x000000040c027984 */ /* 0x000e680008000a00 */
[----:B------:R-:W2:Y:S01]  /*0550*/  LDS R6, [R15+0x8] ;  /* 0x000008000f067984 */ /* 0x000ea20000000800 */
[----:B-1----:R-:W-:-:S06]  /*0560*/  FFMA R9, R2, R21, R9 ;  /* 0x0000001502097223 */ /* 0x002fcc0000000009 */
[----:B------:R-:W1:Y:S02]  /*0570*/  F2I.TRUNC.NTZ R9, R9 ;  /* 0x0000000900097305 */ /* 0x000e64000020f100 */
[----:B-1----:R-:W-:-:S05]  /*0580*/  I2FP.F32.S32 R11, R9 ;  /* 0x00000009000b7245 */ /* 0x002fca0000201400 */
[----:B--2---:R-:W-:-:S04]  /*0590*/  FFMA R6, R6, R3, R11 ;  /* 0x0000000306067223 */ /* 0x004fc8000000000b */
[----:B------:R-:W1:Y:S01]  /*05a0*/  F2I.TRUNC.NTZ R11, R6 ;  /* 0x00000006000b7305 */ /* 0x000e62000020f100 */
[----:B------:R-:W-:-:S05]  /*05b0*/  IADD3 R3, PT, PT, R13, R0, RZ ;  /* 0x000000000d037210 */ /* 0x000fca0007ffe0ff */
[----:B0-----:R-:W-:Y:S01]  /*05c0*/  IMAD.WIDE.U32 R2, R3, 0x4, R4 ;  /* 0x0000000403027825 */ /* 0x001fe200078e0004 */
[----:B------:R-:W-:Y:S06]  /*05d0*/  BAR.SYNC.DEFER_BLOCKING 0x0 ;  /* 0x0000000000007b1d */ /* 0x000fec0000010000 */
[----:B-1----:R-:W-:Y:S01]  /*05e0*/  STG.E desc[UR8][R2.64], R11 ;  /* 0x0000000b02007986 */ /* 0x002fe2000c101908 */
[----:B------:R-:W-:Y:S05]  /*05f0*/  EXIT ;  /* 0x000000000000794d */ /* 0x000fea0003800000 */
.L_x_0:
[----:B------:R-:W-:-:S00]  /*0600*/  BRA `(.L_x_0) ;  /* 0xfffffffc00fc7947 */ /* 0x000fc0000383ffff */
[----:B------:R-:W-:-:S00]  /*0610*/  NOP ;  /* 0x0000000000007918 */ /* 0x000fc00000000000 */
        /* <DEDUP_REMOVED lines=14> */
.L_x_1:


//--------------------- .nv.shared._Z26multiplyKernel_elementwisePiS_S_ --------------------------
	.section	.nv.shared._Z26multiplyKernel_elementwisePiS_S_,"aw",@nobits
	.sectionflags	@""
	.align	4
.nv.shared._Z26multiplyKernel_elementwisePiS_S_:
	.zero		1056


//--------------------- .nv.shared.reserved.0     --------------------------
	.section	.nv.shared.reserved.0,"aw",@nobits
	.weak		__nv_reservedSMEM_offset_0_alias
	.size		__nv_reservedSMEM_offset_0_alias, 0, 64
	.other		__nv_reservedSMEM_offset_0_alias,@"STO_CUDA_RESERVED_SHARED STV_DEFAULT"
__nv_reservedSMEM_offset_0_alias:
	.zero		0
	.zero		64


//--------------------- .nv.constant0._Z26multiplyKernel_elementwisePiS_S_ --------------------------
	.section	.nv.constant0._Z26multiplyKernel_elementwisePiS_S_,"a",@progbits
	.sectionflags	@""
	.align	4
.nv.constant0._Z26multiplyKernel_elementwisePiS_S_:
	.zero		920


//--------------------- SYMBOLS --------------------------

	.type		.nv.reservedSmem.offset0,@object
	.size		.nv.reservedSmem.offset0,0x4
	.type		.nv.reservedSmem.cap,@object
	.size		.nv.reservedSmem.cap,0x4
